	.headerflags	@"EF_CUDA_TEXMODE_UNIFIED EF_CUDA_64BIT_ADDRESS EF_CUDA_ACCELERATORS EF_CUDA_SM90 EF_CUDA_VIRTUAL_SM(EF_CUDA_SM90)"
	.elftype	@"ET_EXEC"


//--------------------- .nv.info                  --------------------------
	.section	.nv.info,"",@"SHT_CUDA_INFO"
	.align	4


	//----- nvinfo : EIATTR_REGCOUNT
	.align		4
        /*0000*/ 	.byte	0x04, 0x2f
        /*0002*/ 	.short	(.L_3 - .L_2)
	.align		4
.L_2:
        /*0004*/ 	.word	index@(triton_poi_fused_cat_1)
        /*0008*/ 	.word	0x00000020


	//----- nvinfo : EIATTR_MIN_STACK_SIZE
	.align		4
.L_3:
        /*000c*/ 	.byte	0x04, 0x12
        /*000e*/ 	.short	(.L_5 - .L_4)
	.align		4
.L_4:
        /*0010*/ 	.word	index@(triton_poi_fused_cat_1)
        /*0014*/ 	.word	0x00000000


	//----- nvinfo : EIATTR_FRAME_SIZE
	.align		4
.L_5:
        /*0018*/ 	.byte	0x04, 0x11
        /*001a*/ 	.short	(.L_7 - .L_6)
	.align		4
.L_6:
        /*001c*/ 	.word	index@(triton_poi_fused_cat_1)
        /*0020*/ 	.word	0x00000000


	//----- nvinfo : EIATTR_MIN_STACK_SIZE
	.align		4
.L_7:
        /*0024*/ 	.byte	0x04, 0x12
        /*0026*/ 	.short	(.L_9 - .L_8)
	.align		4
.L_8:
        /*0028*/ 	.word	index@(triton_poi_fused_cat_1)
        /*002c*/ 	.word	0x00000000
.L_9:


//--------------------- .nv.info.triton_poi_fused_cat_1 --------------------------
	.section	.nv.info.triton_poi_fused_cat_1,"",@"SHT_CUDA_INFO"
	.sectionflags	@""
	.align	4


	//----- nvinfo : EIATTR_CUDA_API_VERSION
	.align		4
        /*0000*/ 	.byte	0x04, 0x37
        /*0002*/ 	.short	(.L_11 - .L_10)
.L_10:
        /*0004*/ 	.word	0x0000007c


	//----- nvinfo : EIATTR_KPARAM_INFO
	.align		4
.L_11:
        /*0008*/ 	.byte	0x04, 0x17
        /*000a*/ 	.short	(.L_13 - .L_12)
.L_12:
        /*000c*/ 	.word	0x00000000
        /*0010*/ 	.short	0x000b
        /*0012*/ 	.short	0x0058
        /*0014*/ 	.byte	0x00, 0xf0, 0x11, 0x00


	//----- nvinfo : EIATTR_KPARAM_INFO
	.align		4
.L_13:
        /*0018*/ 	.byte	0x04, 0x17
        /*001a*/ 	.short	(.L_15 - .L_14)
.L_14:
        /*001c*/ 	.word	0x00000000
        /*0020*/ 	.short	0x000a
        /*0022*/ 	.short	0x0050
        /*0024*/ 	.byte	0x00, 0xf4, 0x21, 0x00


	//----- nvinfo : EIATTR_KPARAM_INFO
	.align		4
.L_15:
        /*0028*/ 	.byte	0x04, 0x17
        /*002a*/ 	.short	(.L_17 - .L_16)
.L_16:
        /*002c*/ 	.word	0x00000000
        /*0030*/ 	.short	0x0009
        /*0032*/ 	.short	0x0048
        /*0034*/ 	.byte	0x00, 0xf4, 0x21, 0x00


	//----- nvinfo : EIATTR_KPARAM_INFO
	.align		4
.L_17:
        /*0038*/ 	.byte	0x04, 0x17
        /*003a*/ 	.short	(.L_19 - .L_18)
.L_18:
        /*003c*/ 	.word	0x00000000
        /*0040*/ 	.short	0x0008
        /*0042*/ 	.short	0x0040
        /*0044*/ 	.byte	0x00, 0xf4, 0x21, 0x00


	//----- nvinfo : EIATTR_KPARAM_INFO
	.align		4
.L_19:
        /*0048*/ 	.byte	0x04, 0x17
        /*004a*/ 	.short	(.L_21 - .L_20)
.L_20:
        /*004c*/ 	.word	0x00000000
        /*0050*/ 	.short	0x0007
        /*0052*/ 	.short	0x0038
        /*0054*/ 	.byte	0x00, 0xf4, 0x21, 0x00


	//----- nvinfo : EIATTR_KPARAM_INFO
	.align		4
.L_21:
        /*0058*/ 	.byte	0x04, 0x17
        /*005a*/ 	.short	(.L_23 - .L_22)
.L_22:
        /*005c*/ 	.word	0x00000000
        /*0060*/ 	.short	0x0006
        /*0062*/ 	.short	0x0030
        /*0064*/ 	.byte	0x00, 0xf4, 0x21, 0x00


	//----- nvinfo : EIATTR_KPARAM_INFO
	.align		4
.L_23:
        /*0068*/ 	.byte	0x04, 0x17
        /*006a*/ 	.short	(.L_25 - .L_24)
.L_24:
        /*006c*/ 	.word	0x00000000
        /*0070*/ 	.short	0x0005
        /*0072*/ 	.short	0x0028
        /*0074*/ 	.byte	0x00, 0xf4, 0x21, 0x00


	//----- nvinfo : EIATTR_KPARAM_INFO
	.align		4
.L_25:
        /*0078*/ 	.byte	0x04, 0x17
        /*007a*/ 	.short	(.L_27 - .L_26)
.L_26:
        /*007c*/ 	.word	0x00000000
        /*0080*/ 	.short	0x0004
        /*0082*/ 	.short	0x0020
        /*0084*/ 	.byte	0x00, 0xf4, 0x21, 0x00


	//----- nvinfo : EIATTR_KPARAM_INFO
	.align		4
.L_27:
        /*0088*/ 	.byte	0x04, 0x17
        /*008a*/ 	.short	(.L_29 - .L_28)
.L_28:
        /*008c*/ 	.word	0x00000000
        /*0090*/ 	.short	0x0003
        /*0092*/ 	.short	0x0018
        /*0094*/ 	.byte	0x00, 0xf4, 0x21, 0x00


	//----- nvinfo : EIATTR_KPARAM_INFO
	.align		4
.L_29:
        /*0098*/ 	.byte	0x04, 0x17
        /*009a*/ 	.short	(.L_31 - .L_30)
.L_30:
        /*009c*/ 	.word	0x00000000
        /*00a0*/ 	.short	0x0002
        /*00a2*/ 	.short	0x0010
        /*00a4*/ 	.byte	0x00, 0xf4, 0x21, 0x00


	//----- nvinfo : EIATTR_KPARAM_INFO
	.align		4
.L_31:
        /*00a8*/ 	.byte	0x04, 0x17
        /*00aa*/ 	.short	(.L_33 - .L_32)
.L_32:
        /*00ac*/ 	.word	0x00000000
        /*00b0*/ 	.short	0x0001
        /*00b2*/ 	.short	0x0008
        /*00b4*/ 	.byte	0x00, 0xf4, 0x21, 0x00


	//----- nvinfo : EIATTR_KPARAM_INFO
	.align		4
.L_33:
        /*00b8*/ 	.byte	0x04, 0x17
        /*00ba*/ 	.short	(.L_35 - .L_34)
.L_34:
        /*00bc*/ 	.word	0x00000000
        /*00c0*/ 	.short	0x0000
        /*00c2*/ 	.short	0x0000
        /*00c4*/ 	.byte	0x00, 0xf4, 0x21, 0x00


	//----- nvinfo : EIATTR_SPARSE_MMA_MASK
	.align		4
.L_35:
        /*00c8*/ 	.byte	0x03, 0x50
        /*00ca*/ 	.short	0x0000


	//----- nvinfo : EIATTR_MAXREG_COUNT
	.align		4
        /*00cc*/ 	.byte	0x03, 0x1b
        /*00ce*/ 	.short	0x00ff


	//----- nvinfo : EIATTR_EXIT_INSTR_OFFSETS
	.align		4
        /*00d0*/ 	.byte	0x04, 0x1c
        /*00d2*/ 	.short	(.L_37 - .L_36)


	//   ....[0]....
.L_36:
        /*00d4*/ 	.word	0x00000a10


	//   ....[1]....
        /*00d8*/ 	.word	0x00000a30


	//----- nvinfo : EIATTR_REQNTID
	.align		4
.L_37:
        /*00dc*/ 	.byte	0x04, 0x10
        /*00de*/ 	.short	(.L_39 - .L_38)
.L_38:
        /*00e0*/ 	.word	0x00000080
        /*00e4*/ 	.word	0x00000001
        /*00e8*/ 	.word	0x00000001


	//----- nvinfo : EIATTR_CBANK_PARAM_SIZE
	.align		4
.L_39:
        /*00ec*/ 	.byte	0x03, 0x19
        /*00ee*/ 	.short	0x005c


	//----- nvinfo : EIATTR_PARAM_CBANK
	.align		4
        /*00f0*/ 	.byte	0x04, 0x0a
        /*00f2*/ 	.short	(.L_41 - .L_40)
	.align		4
.L_40:
        /*00f4*/ 	.word	index@(.nv.constant0.triton_poi_fused_cat_1)
        /*00f8*/ 	.short	0x0210
        /*00fa*/ 	.short	0x005c


	//----- nvinfo : EIATTR_SW_WAR
	.align		4
.L_41:
        /*00fc*/ 	.byte	0x04, 0x36
        /*00fe*/ 	.short	(.L_43 - .L_42)
.L_42:
        /*0100*/ 	.word	0x00000008
.L_43:


//--------------------- .nv.callgraph             --------------------------
	.section	.nv.callgraph,"",@"SHT_CUDA_CALLGRAPH"
	.align	4
	.sectionentsize	8
	.align		4
        /*0000*/ 	.word	0x00000000
	.align		4
        /*0004*/ 	.word	0xffffffff
	.align		4
        /*0008*/ 	.word	0x00000000
	.align		4
        /*000c*/ 	.word	0xfffffffe
	.align		4
        /*0010*/ 	.word	0x00000000
	.align		4
        /*0014*/ 	.word	0xfffffffd
	.align		4
        /*0018*/ 	.word	0x00000000
	.align		4
        /*001c*/ 	.word	0xfffffffc


//--------------------- .nv.constant4             --------------------------
	.section	.nv.constant4,"a",@progbits
	.align	8
	.align		8
.nv.constant4:
        /*0000*/ 	.dword	_$_str
	.align		8
        /*0008*/ 	.dword	_$_str_$_2


//--------------------- .text.triton_poi_fused_cat_1 --------------------------
	.section	.text.triton_poi_fused_cat_1,"ax",@progbits
	.align	128
        .global         triton_poi_fused_cat_1
        .type           triton_poi_fused_cat_1,@function
        .size           triton_poi_fused_cat_1,(.L_x_1 - triton_poi_fused_cat_1)
        .other          triton_poi_fused_cat_1,@"STO_CUDA_ENTRY STV_DEFAULT"
triton_poi_fused_cat_1:
.text.triton_poi_fused_cat_1:
[----:B------:R-:W0:Y:S01]  /*0000*/  LDC R1, c[0x0][0x28] ;  /* 0x00000a00ff017b82 */ /* 0x000e220000000800 */
[----:B------:R-:W1:Y:S07]  /*0010*/  S2R R0, SR_TID.X ;  /* 0x0000000000007919 */ /* 0x000e6e0000002100 */
[----:B------:R-:W2:Y:S01]  /*0020*/  LDC.64 R10, c[0x0][0x220] ;  /* 0x00008800ff0a7b82 */ /* 0x000ea20000000a00 */
[----:B------:R-:W-:Y:S01]  /*0030*/  IMAD.MOV.U32 R4, RZ, RZ, RZ ;  /* 0x000000ffff047224 */ /* 0x000fe200078e00ff */
[----:B------:R-:W-:Y:S01]  /*0040*/  ULDC.64 UR4, c[0x0][0x208] ;  /* 0x0000820000047ab9 */ /* 0x000fe20000000a00 */
[----:B------:R-:W3:Y:S05]  /*0050*/  S2R R5, SR_CTAID.X ;  /* 0x0000000000057919 */ /* 0x000eea0000002500 */
[----:B------:R-:W4:Y:S01]  /*0060*/  LDC.64 R16, c[0x0][0x248] ;  /* 0x00009200ff107b82 */ /* 0x000f220000000a00 */
[----:B------:R-:W-:-:S07]  /*0070*/  IMAD.MOV.U32 R6, RZ, RZ, RZ ;  /* 0x000000ffff067224 */ /* 0x000fce00078e00ff */
[----:B------:R-:W5:Y:S08]  /*0080*/  LDC.64 R8, c[0x0][0x218] ;  /* 0x00008600ff087b82 */ /* 0x000f700000000a00 */
[----:B------:R-:W2:Y:S01]  /*0090*/  LDC.64 R14, c[0x0][0x238] ;  /* 0x00008e00ff0e7b82 */ /* 0x000ea20000000a00 */
[----:B-1----:R-:W-:-:S07]  /*00a0*/  IMAD.SHL.U32 R0, R0, 0x2, RZ ;  /* 0x0000000200007824 */ /* 0x002fce00078e00ff */
[----:B------:R-:W1:Y:S01]  /*00b0*/  LDC.64 R20, c[0x0][0x228] ;  /* 0x00008a00ff147b82 */ /* 0x000e620000000a00 */
[----:B------:R-:W-:-:S07]  /*00c0*/  LOP3.LUT R0, R0, 0xfe, RZ, 0xc0, !PT ;  /* 0x000000fe00007812 */ /* 0x000fce00078ec0ff */
[----:B------:R-:W1:Y:S01]  /*00d0*/  LDC.64 R28, c[0x0][0x230] ;  /* 0x00008c00ff1c7b82 */ /* 0x000e620000000a00 */
[----:B---3--:R-:W-:-:S05]  /*00e0*/  IMAD R5, R5, 0x100, R0 ;  /* 0x0000010005057824 */ /* 0x008fca00078e0200 */
[----:B------:R-:W-:Y:S02]  /*00f0*/  SHF.R.S32.HI R0, RZ, 0x1f, R5 ;  /* 0x0000001fff007819 */ /* 0x000fe40000011405 */
[----:B------:R-:W-:Y:S02]  /*0100*/  ISETP.GE.AND P0, PT, R5, 0x500, PT ;  /* 0x000005000500780c */ /* 0x000fe40003f06270 */
[----:B------:R-:W-:-:S04]  /*0110*/  LEA.HI R12, R0, R5, RZ, 0x4 ;  /* 0x00000005000c7211 */ /* 0x000fc800078f20ff */
[----:B------:R-:W-:-:S05]  /*0120*/  SHF.R.S32.HI R7, RZ, 0x4, R12 ;  /* 0x00000004ff077819 */ /* 0x000fca000001140c */
[----:B------:R-:W-:-:S05]  /*0130*/  IMAD.HI R0, R7, 0x66666667, RZ ;  /* 0x6666666707007827 */ /* 0x000fca00078e02ff */
[----:B------:R-:W-:-:S04]  /*0140*/  SHF.R.U32.HI R3, RZ, 0x1f, R0 ;  /* 0x0000001fff037819 */ /* 0x000fc80000011600 */
[----:B------:R-:W-:-:S05]  /*0150*/  LEA.HI.SX32 R0, R0, R3, 0x1d ;  /* 0x0000000300007211 */ /* 0x000fca00078feaff */
[----:B------:R-:W-:-:S04]  /*0160*/  IMAD R7, R0, -0x14, R7 ;  /* 0xffffffec00077824 */ /* 0x000fc800078e0207 */
[C---:B--2---:R-:W-:Y:S01]  /*0170*/  IMAD.WIDE R10, R7.reuse, 0x4, R10 ;  /* 0x00000004070a7825 */ /* 0x044fe200078e020a */
[----:B------:R-:W-:-:S04]  /*0180*/  ISETP.GE.AND P1, PT, R7, 0x10, PT ;  /* 0x000000100700780c */ /* 0x000fc80003f26270 */
[----:B------:R-:W-:Y:S02]  /*0190*/  ISETP.LT.AND P3, PT, R5, 0x500, !P1 ;  /* 0x000005000500780c */ /* 0x000fe40004f61270 */
[----:B------:R-:W-:-:S11]  /*01a0*/  ISETP.GT.AND P2, PT, R7, 0xf, !P0 ;  /* 0x0000000f0700780c */ /* 0x000fd60004744270 */
[----:B------:R-:W2:Y:S01]  /*01b0*/  @P3 LDG.E.EL R4, desc[UR4][R10.64] ;  /* 0x000000040a043981 */ /* 0x000ea2000c2e1900 */
[----:B------:R-:W-:Y:S01]  /*01c0*/  CS2R R2, SRZ ;  /* 0x0000000000027805 */ /* 0x000fe2000001ff00 */
[----:B----4-:R-:W-:Y:S02]  /*01d0*/  IMAD.WIDE R16, R7, 0x4, R16 ;  /* 0x0000000407107825 */ /* 0x010fe400078e0210 */
[----:B------:R3:W4:Y:S04]  /*01e0*/  @P3 LDG.E.EL R6, desc[UR4][R10.64] ;  /* 0x000000040a063981 */ /* 0x000728000c2e1900 */
[----:B------:R-:W4:Y:S04]  /*01f0*/  @P2 LDG.E.EL R3, desc[UR4][R16.64+-0x40] ;  /* 0xffffc00410032981 */ /* 0x000f28000c2e1900 */
[----:B------:R1:W4:Y:S01]  /*0200*/  @P2 LDG.E.EL R2, desc[UR4][R16.64+-0x40] ;  /* 0xffffc00410022981 */ /* 0x000322000c2e1900 */
[----:B------:R-:W-:Y:S01]  /*0210*/  IMAD.HI R0, R5, 0x66666667, RZ ;  /* 0x6666666705007827 */ /* 0x000fe200078e02ff */
[----:B---3--:R-:W-:-:S02]  /*0220*/  LOP3.LUT R10, R12, 0xfffffff0, RZ, 0xc0, !PT ;  /* 0xfffffff00c0a7812 */ /* 0x008fc400078ec0ff */
[----:B------:R-:W-:Y:S02]  /*0230*/  CS2R R22, SRZ ;  /* 0x0000000000167805 */ /* 0x000fe4000001ff00 */
[----:B------:R-:W-:-:S04]  /*0240*/  SHF.R.U32.HI R13, RZ, 0x1f, R0 ;  /* 0x0000001fff0d7819 */ /* 0x000fc80000011600 */
[----:B------:R-:W-:Y:S01]  /*0250*/  LEA.HI.SX32 R18, R0, R13, 0x19 ;  /* 0x0000000d00127211 */ /* 0x000fe200078fcaff */
[----:B01----:R-:W-:Y:S01]  /*0260*/  IMAD.IADD R16, R5, 0x1, -R10 ;  /* 0x0000000105107824 */ /* 0x003fe200078e0a0a */
[----:B------:R-:W0:Y:S01]  /*0270*/  LDC.64 R12, c[0x0][0x210] ;  /* 0x00008400ff0c7b82 */ /* 0x000e220000000a00 */
[----:B-----5:R-:W-:-:S04]  /*0280*/  IMAD.WIDE R10, R7, 0x4, R8 ;  /* 0x00000004070a7825 */ /* 0x020fc800078e0208 */
[C---:B------:R-:W-:Y:S01]  /*0290*/  IMAD R17, R18.reuse, -0x140, R5 ;  /* 0xfffffec012117824 */ /* 0x040fe200078e0205 */
[----:B------:R-:W3:Y:S01]  /*02a0*/  @P3 LDG.E.EL R22, desc[UR4][R10.64] ;  /* 0x000000040a163981 */ /* 0x000ee2000c2e1900 */
[C---:B------:R-:W-:Y:S01]  /*02b0*/  IMAD R16, R18.reuse, 0x40, R16 ;  /* 0x0000004012107824 */ /* 0x040fe200078e0210 */
[----:B------:R-:W1:Y:S01]  /*02c0*/  LDC.64 R8, c[0x0][0x240] ;  /* 0x00009000ff087b82 */ /* 0x000e620000000a00 */
[----:B------:R-:W-:Y:S02]  /*02d0*/  IMAD.MOV.U32 R0, RZ, RZ, RZ ;  /* 0x000000ffff007224 */ /* 0x000fe400078e00ff */
[----:B------:R-:W-:Y:S02]  /*02e0*/  IMAD R17, R18, 0x100, R17 ;  /* 0x0000010012117824 */ /* 0x000fe400078e0211 */
[----:B------:R-:W-:Y:S02]  /*02f0*/  IMAD R16, R7, 0x10, R16 ;  /* 0x0000001007107824 */ /* 0x000fe400078e0210 */
[----:B------:R5:W3:Y:S02]  /*0300*/  @P3 LDG.E.EL R0, desc[UR4][R10.64] ;  /* 0x000000040a003981 */ /* 0x000ae4000c2e1900 */
[----:B------:R-:W-:-:S02]  /*0310*/  VIADD R19, R16, 0xffffff00 ;  /* 0xffffff0010137836 */ /* 0x000fc40000000000 */
[----:B0-----:R-:W-:Y:S01]  /*0320*/  IMAD.WIDE R12, R17, 0x4, R12 ;  /* 0x00000004110c7825 */ /* 0x001fe200078e020c */
[----:B-----5:R-:W0:Y:S03]  /*0330*/  LDC.64 R10, c[0x0][0x250] ;  /* 0x00009400ff0a7b82 */ /* 0x020e260000000a00 */
[----:B------:R-:W-:Y:S01]  /*0340*/  IMAD.WIDE R14, R19, 0x4, R14 ;  /* 0x00000004130e7825 */ /* 0x000fe200078e020e */
[----:B------:R-:W-:-:S04]  /*0350*/  CS2R R18, SRZ ;  /* 0x0000000000127805 */ /* 0x000fc8000001ff00 */
[----:B------:R-:W5:Y:S01]  /*0360*/  LDC.64 R16, c[0x0][0x258] ;  /* 0x00009600ff107b82 */ /* 0x000f620000000a00 */
[----:B------:R-:W-:Y:S01]  /*0370*/  CS2R R24, SRZ ;  /* 0x0000000000187805 */ /* 0x000fe2000001ff00 */
[C---:B------:R-:W-:Y:S01]  /*0380*/  IMAD.WIDE R20, R7.reuse, 0x4, R20 ;  /* 0x0000000407147825 */ /* 0x040fe200078e0214 */
[----:B------:R-:W-:Y:S01]  /*0390*/  CS2R R26, SRZ ;  /* 0x00000000001a7805 */ /* 0x000fe2000001ff00 */
[----:B------:R-:W3:Y:S02]  /*03a0*/  @P3 LDG.E.64 R18, desc[UR4][R12.64] ;  /* 0x000000040c123981 */ /* 0x000ee4000c1e1b00 */
[C---:B------:R-:W-:Y:S02]  /*03b0*/  IMAD.WIDE R28, R7.reuse, 0x4, R28 ;  /* 0x00000004071c7825 */ /* 0x040fe400078e021c */
[----:B------:R-:W3:Y:S02]  /*03c0*/  @P3 LDG.E.EL R23, desc[UR4][R20.64] ;  /* 0x0000000414173981 */ /* 0x000ee4000c2e1900 */
[----:B-1----:R-:W-:-:S02]  /*03d0*/  IMAD.WIDE R8, R7, 0x4, R8 ;  /* 0x0000000407087825 */ /* 0x002fc400078e0208 */
[----:B------:R1:W3:Y:S04]  /*03e0*/  @P3 LDG.E.EL R24, desc[UR4][R20.64] ;  /* 0x0000000414183981 */ /* 0x0002e8000c2e1900 */
[----:B------:R-:W3:Y:S04]  /*03f0*/  @P3 LDG.E.EL R25, desc[UR4][R28.64] ;  /* 0x000000041c193981 */ /* 0x000ee8000c2e1900 */
[----:B------:R1:W3:Y:S02]  /*0400*/  @P3 LDG.E.EL R26, desc[UR4][R28.64] ;  /* 0x000000041c1a3981 */ /* 0x0002e4000c2e1900 */
[----:B-1----:R-:W-:-:S02]  /*0410*/  CS2R R20, SRZ ;  /* 0x0000000000147805 */ /* 0x002fc4000001ff00 */
[----:B------:R-:W3:Y:S04]  /*0420*/  @P2 LDG.E.EL R27, desc[UR4][R8.64+-0x40] ;  /* 0xffffc004081b2981 */ /* 0x000ee8000c2e1900 */
[----:B------:R-:W3:Y:S01]  /*0430*/  @P2 LDG.E.64 R20, desc[UR4][R14.64] ;  /* 0x000000040e142981 */ /* 0x000ee2000c1e1b00 */
[----:B------:R-:W-:Y:S01]  /*0440*/  CS2R R28, SRZ ;  /* 0x00000000001c7805 */ /* 0x000fe2000001ff00 */
[----:B0-----:R-:W-:Y:S01]  /*0450*/  IMAD.WIDE R10, R7, 0x4, R10 ;  /* 0x00000004070a7825 */ /* 0x001fe200078e020a */
[----:B------:R-:W-:-:S03]  /*0460*/  CS2R R12, SRZ ;  /* 0x00000000000c7805 */ /* 0x000fc6000001ff00 */
[----:B-----5:R-:W-:Y:S01]  /*0470*/  IMAD.WIDE R16, R7, 0x4, R16 ;  /* 0x0000000407107825 */ /* 0x020fe200078e0210 */
[----:B------:R0:W5:Y:S03]  /*0480*/  @P2 LDG.E.EL R28, desc[UR4][R8.64+-0x40] ;  /* 0xffffc004081c2981 */ /* 0x000166000c2e1900 */
[----:B------:R-:W-:Y:S01]  /*0490*/  IMAD.MOV.U32 R7, RZ, RZ, RZ ;  /* 0x000000ffff077224 */ /* 0x000fe200078e00ff */
[----:B------:R-:W5:Y:S04]  /*04a0*/  @P2 LDG.E.EL R29, desc[UR4][R10.64+-0x40] ;  /* 0xffffc0040a1d2981 */ /* 0x000f68000c2e1900 */
[----:B------:R1:W5:Y:S04]  /*04b0*/  @P2 LDG.E.EL R12, desc[UR4][R10.64+-0x40] ;  /* 0xffffc0040a0c2981 */ /* 0x000368000c2e1900 */
[----:B------:R-:W5:Y:S04]  /*04c0*/  @P2 LDG.E.EL R13, desc[UR4][R16.64+-0x40] ;  /* 0xffffc004100d2981 */ /* 0x000f68000c2e1900 */
[----:B------:R-:W5:Y:S01]  /*04d0*/  @P2 LDG.E.EL R7, desc[UR4][R16.64+-0x40] ;  /* 0xffffc00410072981 */ /* 0x000f62000c2e1900 */
[----:B--2---:R-:W-:-:S05]  /*04e0*/  SEL R4, R4, RZ, P3 ;  /* 0x000000ff04047207 */ /* 0x004fca0001800000 */
[----:B------:R-:W-:Y:S01]  /*04f0*/  FADD R4, R4, 9.9999997473787516356e-06 ;  /* 0x3727c5ac04047421 */ /* 0x000fe20000000000 */
[----:B----4-:R-:W-:-:S05]  /*0500*/  SEL R6, R6, RZ, P3 ;  /* 0x000000ff06067207 */ /* 0x010fca0001800000 */
[----:B------:R-:W2:Y:S01]  /*0510*/  MUFU.SQRT R4, R4 ;  /* 0x0000000400047308 */ /* 0x000ea20000002000 */
[----:B------:R-:W-:Y:S01]  /*0520*/  FADD R6, R6, 9.9999997473787516356e-06 ;  /* 0x3727c5ac06067421 */ /* 0x000fe20000000000 */
[----:B0-----:R-:W-:-:S06]  /*0530*/  SEL R8, R3, RZ, P2 ;  /* 0x000000ff03087207 */ /* 0x001fcc0001000000 */
[----:B------:R-:W0:Y:S01]  /*0540*/  MUFU.SQRT R3, R6 ;  /* 0x0000000600037308 */ /* 0x000e220000002000 */
[----:B------:R-:W-:Y:S01]  /*0550*/  FADD R8, R8, 0.0010000000474974513054 ;  /* 0x3a83126f08087421 */ /* 0x000fe20000000000 */
[----:B------:R-:W-:Y:S02]  /*0560*/  SEL R2, R2, RZ, P2 ;  /* 0x000000ff02027207 */ /* 0x000fe40001000000 */
[----:B--2---:R-:W-:-:S04]  /*0570*/  FSETP.GT.AND P5, PT, R4, 8.50705917302346158658e+37, PT ;  /* 0x7e8000000400780b */ /* 0x004fc80003fa4000 */
[----:B-1----:R-:W1:Y:S01]  /*0580*/  MUFU.SQRT R11, R8 ;  /* 0x00000008000b7308 */ /* 0x002e620000002000 */
[----:B------:R-:W-:Y:S01]  /*0590*/  FSETP.GEU.AND P4, PT, R4, 1.175494350822287508e-38, PT ;  /* 0x008000000400780b */ /* 0x000fe20003f8e000 */
[----:B------:R-:W-:Y:S01]  /*05a0*/  FADD R10, R2, 0.0010000000474974513054 ;  /* 0x3a83126f020a7421 */ /* 0x000fe20000000000 */
[----:B------:R-:W-:Y:S01]  /*05b0*/  IMAD.MOV.U32 R2, RZ, RZ, 0x3e800000 ;  /* 0x3e800000ff027424 */ /* 0x000fe200078e00ff */
[----:B0-----:R-:W-:-:S04]  /*05c0*/  FSETP.GT.AND P6, PT, R3, 8.50705917302346158658e+37, PT ;  /* 0x7e8000000300780b */ /* 0x001fc80003fc4000 */
[----:B------:R-:W0:Y:S01]  /*05d0*/  MUFU.SQRT R10, R10 ;  /* 0x0000000a000a7308 */ /* 0x000e220000002000 */
[----:B------:R-:W-:Y:S01]  /*05e0*/  FSEL R9, R2, 1, P5 ;  /* 0x3f80000002097808 */ /* 0x000fe20002800000 */
[----:B------:R-:W-:Y:S01]  /*05f0*/  @P5 FMUL R4, R4, 0.25 ;  /* 0x3e80000004045820 */ /* 0x000fe20000400000 */
[----:B------:R-:W-:-:S03]  /*0600*/  FSETP.GEU.AND P5, PT, R3, 1.175494350822287508e-38, PT ;  /* 0x008000000300780b */ /* 0x000fc60003fae000 */
[----:B------:R-:W-:Y:S01]  /*0610*/  @!P4 FMUL R9, R9, 16777216 ;  /* 0x4b8000000909c820 */ /* 0x000fe20000400000 */
[----:B------:R-:W-:Y:S01]  /*0620*/  @!P4 FMUL R4, R4, 16777216 ;  /* 0x4b8000000404c820 */ /* 0x000fe20000400000 */
[----:B-1----:R-:W-:Y:S02]  /*0630*/  FSETP.GT.AND P4, PT, R11, 8.50705917302346158658e+37, PT ;  /* 0x7e8000000b00780b */ /* 0x002fe40003f84000 */
[----:B------:R-:W-:Y:S01]  /*0640*/  FSEL R8, R2, 1, P6 ;  /* 0x3f80000002087808 */ /* 0x000fe20003000000 */
[----:B------:R-:W-:Y:S01]  /*0650*/  @P6 FMUL R3, R3, 0.25 ;  /* 0x3e80000003036820 */ /* 0x000fe20000400000 */
[----:B------:R-:W-:Y:S01]  /*0660*/  FSETP.GEU.AND P6, PT, R11, 1.175494350822287508e-38, PT ;  /* 0x008000000b00780b */ /* 0x000fe20003fce000 */
[----:B------:R1:W2:Y:S03]  /*0670*/  MUFU.RCP R6, R4 ;  /* 0x0000000400067308 */ /* 0x0002a60000001000 */
[----:B------:R-:W-:Y:S01]  /*0680*/  @!P5 FMUL R3, R3, 16777216 ;  /* 0x4b8000000303d820 */ /* 0x000fe20000400000 */
[----:B------:R-:W-:Y:S01]  /*0690*/  @!P5 FMUL R8, R8, 16777216 ;  /* 0x4b8000000808d820 */ /* 0x000fe20000400000 */
[----:B0-----:R-:W-:-:S03]  /*06a0*/  FSETP.GT.AND P5, PT, R10, 8.50705917302346158658e+37, PT ;  /* 0x7e8000000a00780b */ /* 0x001fc60003fa4000 */
[----:B------:R-:W-:Y:S01]  /*06b0*/  @P4 FMUL R11, R11, 0.25 ;  /* 0x3e8000000b0b4820 */ /* 0x000fe20000400000 */
[----:B-1----:R-:W-:Y:S02]  /*06c0*/  FSEL R4, R2, 1, P4 ;  /* 0x3f80000002047808 */ /* 0x002fe40002000000 */
[C---:B------:R-:W-:Y:S01]  /*06d0*/  FSETP.GEU.AND P4, PT, R10.reuse, 1.175494350822287508e-38, PT ;  /* 0x008000000a00780b */ /* 0x040fe20003f8e000 */
[----:B------:R-:W-:Y:S01]  /*06e0*/  @!P6 FMUL R11, R11, 16777216 ;  /* 0x4b8000000b0be820 */ /* 0x000fe20000400000 */
[----:B------:R-:W0:Y:S05]  /*06f0*/  MUFU.RCP R3, R3 ;  /* 0x0000000300037308 */ /* 0x000e2a0000001000 */
[----:B------:R-:W-:Y:S01]  /*0700*/  @P5 FMUL R10, R10, 0.25 ;  /* 0x3e8000000a0a5820 */ /* 0x000fe20000400000 */
[----:B--2---:R-:W-:-:S02]  /*0710*/  FMUL R6, R6, R9 ;  /* 0x0000000906067220 */ /* 0x004fc40000400000 */
[----:B------:R-:W1:Y:S03]  /*0720*/  MUFU.RCP R11, R11 ;  /* 0x0000000b000b7308 */ /* 0x000e660000001000 */
[----:B------:R-:W-:-:S05]  /*0730*/  @!P4 FMUL R10, R10, 16777216 ;  /* 0x4b8000000a0ac820 */ /* 0x000fca0000400000 */
[----:B------:R-:W2:Y:S01]  /*0740*/  MUFU.RCP R9, R10 ;  /* 0x0000000a00097308 */ /* 0x000ea20000001000 */
[----:B------:R-:W-:Y:S02]  /*0750*/  FSEL R2, R2, 1, P5 ;  /* 0x3f80000002027808 */ /* 0x000fe40002800000 */
[----:B---3--:R-:W-:Y:S02]  /*0760*/  SEL R19, R19, RZ, P3 ;  /* 0x000000ff13137207 */ /* 0x008fe40001800000 */
[----:B------:R-:W-:Y:S01]  /*0770*/  SEL R22, R22, RZ, P3 ;  /* 0x000000ff16167207 */ /* 0x000fe20001800000 */
[----:B0-----:R-:W-:Y:S01]  /*0780*/  FMUL R8, R3, R8 ;  /* 0x0000000803087220 */ /* 0x001fe20000400000 */
[----:B------:R-:W-:Y:S01]  /*0790*/  @!P6 FMUL R4, R4, 16777216 ;  /* 0x4b8000000404e820 */ /* 0x000fe20000400000 */
[----:B------:R-:W-:Y:S01]  /*07a0*/  SEL R15, R0, RZ, P3 ;  /* 0x000000ff000f7207 */ /* 0x000fe20001800000 */
[----:B------:R-:W-:Y:S01]  /*07b0*/  @!P4 FMUL R2, R2, 16777216 ;  /* 0x4b8000000202c820 */ /* 0x000fe20000400000 */
[----:B------:R-:W-:Y:S01]  /*07c0*/  SEL R18, R18, RZ, P3 ;  /* 0x000000ff12127207 */ /* 0x000fe20001800000 */
[----:B------:R-:W-:Y:S01]  /*07d0*/  FADD R3, R19, -R22 ;  /* 0x8000001613037221 */ /* 0x000fe20000000000 */
[----:B-1----:R-:W-:Y:S01]  /*07e0*/  FMUL R4, R11, R4 ;  /* 0x000000040b047220 */ /* 0x002fe20000400000 */
[----:B------:R-:W-:Y:S01]  /*07f0*/  SEL R27, R27, RZ, P2 ;  /* 0x000000ff1b1b7207 */ /* 0x000fe20001000000 */
[----:B--2---:R-:W-:Y:S01]  /*0800*/  FMUL R9, R9, R2 ;  /* 0x0000000209097220 */ /* 0x004fe20000400000 */
[----:B------:R-:W-:Y:S01]  /*0810*/  FADD R11, R18, -R15 ;  /* 0x8000000f120b7221 */ /* 0x000fe20000000000 */
[----:B------:R-:W-:Y:S01]  /*0820*/  SEL R20, R20, RZ, P2 ;  /* 0x000000ff14147207 */ /* 0x000fe20001000000 */
[----:B------:R-:W-:-:S02]  /*0830*/  FMUL R8, R8, R3 ;  /* 0x0000000308087220 */ /* 0x000fc40000400000 */
[----:B------:R-:W0:Y:S01]  /*0840*/  LDC.64 R2, c[0x0][0x260] ;  /* 0x00009800ff027b82 */ /* 0x000e220000000a00 */
[----:B------:R-:W-:Y:S01]  /*0850*/  SEL R0, R21, RZ, P2 ;  /* 0x000000ff15007207 */ /* 0x000fe20001000000 */
[----:B------:R-:W-:Y:S01]  /*0860*/  FMUL R6, R6, R11 ;  /* 0x0000000b06067220 */ /* 0x000fe20000400000 */
[----:B-----5:R-:W-:Y:S01]  /*0870*/  SEL R15, R28, RZ, P2 ;  /* 0x000000ff1c0f7207 */ /* 0x020fe20001000000 */
[----:B------:R-:W-:Y:S01]  /*0880*/  FADD R11, R20, -R27 ;  /* 0x8000001b140b7221 */ /* 0x000fe20000000000 */
[----:B------:R-:W-:-:S03]  /*0890*/  SEL R23, R23, RZ, P3 ;  /* 0x000000ff17177207 */ /* 0x000fc60001800000 */
[----:B------:R-:W-:Y:S01]  /*08a0*/  FADD R0, R0, -R15 ;  /* 0x8000000f00007221 */ /* 0x000fe20000000000 */
[----:B------:R-:W-:Y:S01]  /*08b0*/  FMUL R4, R4, R11 ;  /* 0x0000000b04047220 */ /* 0x000fe20000400000 */
[----:B------:R-:W-:Y:S02]  /*08c0*/  SEL R11, R24, RZ, P3 ;  /* 0x000000ff180b7207 */ /* 0x000fe40001800000 */
[----:B------:R-:W-:Y:S02]  /*08d0*/  SEL R10, R25, RZ, P3 ;  /* 0x000000ff190a7207 */ /* 0x000fe40001800000 */
[----:B------:R-:W-:Y:S01]  /*08e0*/  SEL R26, R26, RZ, P3 ;  /* 0x000000ff1a1a7207 */ /* 0x000fe20001800000 */
[----:B------:R-:W-:Y:S01]  /*08f0*/  FMUL R0, R9, R0 ;  /* 0x0000000009007220 */ /* 0x000fe20000400000 */
[----:B------:R-:W-:Y:S02]  /*0900*/  SEL R29, R29, RZ, P2 ;  /* 0x000000ff1d1d7207 */ /* 0x000fe40001000000 */
[----:B------:R-:W-:-:S02]  /*0910*/  SEL R12, R12, RZ, P2 ;  /* 0x000000ff0c0c7207 */ /* 0x000fc40001000000 */
[----:B------:R-:W-:Y:S02]  /*0920*/  SEL R14, R13, RZ, P2 ;  /* 0x000000ff0d0e7207 */ /* 0x000fe40001000000 */
[----:B------:R-:W-:Y:S01]  /*0930*/  SEL R7, R7, RZ, P2 ;  /* 0x000000ff07077207 */ /* 0x000fe20001000000 */
[----:B------:R-:W-:Y:S01]  /*0940*/  FFMA R6, R23, R6, R10 ;  /* 0x0000000617067223 */ /* 0x000fe2000000000a */
[----:B------:R-:W-:Y:S01]  /*0950*/  FFMA R8, R11, R8, R26 ;  /* 0x000000080b087223 */ /* 0x000fe2000000001a */
[----:B------:R-:W-:Y:S02]  /*0960*/  FFMA R4, R29, R4, R14 ;  /* 0x000000041d047223 */ /* 0x000fe4000000000e */
[----:B------:R-:W-:Y:S01]  /*0970*/  FFMA R0, R12, R0, R7 ;  /* 0x000000000c007223 */ /* 0x000fe20000000007 */
[----:B------:R-:W-:Y:S02]  /*0980*/  FSETP.GEU.AND P4, PT, R6, RZ, PT ;  /* 0x000000ff0600720b */ /* 0x000fe40003f8e000 */
[----:B------:R-:W-:-:S02]  /*0990*/  FSETP.GEU.AND P5, PT, R8, RZ, PT ;  /* 0x000000ff0800720b */ /* 0x000fc40003fae000 */
[----:B------:R-:W-:Y:S02]  /*09a0*/  FSETP.GEU.AND P3, PT, R4, RZ, PT ;  /* 0x000000ff0400720b */ /* 0x000fe40003f6e000 */
[----:B------:R-:W-:Y:S01]  /*09b0*/  FSETP.GEU.AND P2, PT, R0, RZ, PT ;  /* 0x000000ff0000720b */ /* 0x000fe20003f4e000 */
[----:B0-----:R-:W-:Y:S01]  /*09c0*/  IMAD.WIDE R2, R5, 0x4, R2 ;  /* 0x0000000405027825 */ /* 0x001fe200078e0202 */
[----:B------:R-:W-:Y:S02]  /*09d0*/  FSEL R6, R6, RZ, P4 ;  /* 0x000000ff06067208 */ /* 0x000fe40002000000 */
[----:B------:R-:W-:Y:S02]  /*09e0*/  FSEL R7, R8, RZ, P5 ;  /* 0x000000ff08077208 */ /* 0x000fe40002800000 */
[----:B------:R-:W-:Y:S02]  /*09f0*/  @P1 FSEL R6, R4, RZ, P3 ;  /* 0x000000ff04061208 */ /* 0x000fe40001800000 */
[----:B------:R-:W-:Y:S01]  /*0a00*/  @P1 FSEL R7, R0, RZ, P2 ;  /* 0x000000ff00071208 */ /* 0x000fe20001000000 */
[----:B------:R-:W-:Y:S06]  /*0a10*/  @P0 EXIT ;  /* 0x000000000000094d */ /* 0x000fec0003800000 */
[----:B------:R-:W-:Y:S01]  /*0a20*/  STG.E.64 desc[UR4][R2.64], R6 ;  /* 0x0000000602007986 */ /* 0x000fe2000c101b04 */
[----:B------:R-:W-:Y:S05]  /*0a30*/  EXIT ;  /* 0x000000000000794d */ /* 0x000fea0003800000 */
.L_x_0:
[----:B------:R-:W-:-:S00]  /*0a40*/  BRA `(.L_x_0) ;  /* 0xfffffffc00fc7947 */ /* 0x000fc0000383ffff */
[----:B------:R-:W-:-:S00]  /*0a50*/  NOP ;  /* 0x0000000000007918 */ /* 0x000fc00000000000 */
        /* <DEDUP_REMOVED lines=10> */
.L_x_1:


//--------------------- .nv.global.init           --------------------------
	.section	.nv.global.init,"aw",@progbits
.nv.global.init:
	.type		_$_str,@object
	.size		_$_str,(_$_str_$_2 - _$_str)
_$_str:
        /*0000*/ 	.byte	0x5f, 0x5f, 0x43, 0x55, 0x44, 0x41, 0x5f, 0x46, 0x54, 0x5a, 0x00
	.type		_$_str_$_2,@object
	.size		_$_str_$_2,(.L_1 - _$_str_$_2)
_$_str_$_2:
        /*000b*/ 	.byte	0x5f, 0x5f, 0x43, 0x55, 0x44, 0x41, 0x5f, 0x50, 0x52, 0x45, 0x43, 0x5f, 0x53, 0x51, 0x52, 0x54
        /*001b*/ 	.byte	0x00
.L_1:


//--------------------- .nv.constant0.triton_poi_fused_cat_1 --------------------------
	.section	.nv.constant0.triton_poi_fused_cat_1,"a",@progbits
	.sectionflags	@""
	.align	4
.nv.constant0.triton_poi_fused_cat_1:
	.zero		620
